//
// Generated by NVIDIA NVVM Compiler
//
// Compiler Build ID: CL-36424714
// Cuda compilation tools, release 13.0, V13.0.88
// Based on NVVM 20.0.0
//

.version 9.0
.target sm_100
.address_size 64

	// .globl	_Z15vectorAddKernelIfEvPKT_S2_PS0_i

.visible .entry _Z15vectorAddKernelIfEvPKT_S2_PS0_i(
	.param .u64 .ptr .align 1 _Z15vectorAddKernelIfEvPKT_S2_PS0_i_param_0,
	.param .u64 .ptr .align 1 _Z15vectorAddKernelIfEvPKT_S2_PS0_i_param_1,
	.param .u64 .ptr .align 1 _Z15vectorAddKernelIfEvPKT_S2_PS0_i_param_2,
	.param .u32 _Z15vectorAddKernelIfEvPKT_S2_PS0_i_param_3
)
{
	.reg .pred 	%p<2>;
	.reg .b32 	%r<6>;
	.reg .b32 	%f<4>;
	.reg .b64 	%rd<11>;

	ld.param.u64 	%rd1, [_Z15vectorAddKernelIfEvPKT_S2_PS0_i_param_0];
	ld.param.u64 	%rd2, [_Z15vectorAddKernelIfEvPKT_S2_PS0_i_param_1];
	ld.param.u64 	%rd3, [_Z15vectorAddKernelIfEvPKT_S2_PS0_i_param_2];
	ld.param.u32 	%r2, [_Z15vectorAddKernelIfEvPKT_S2_PS0_i_param_3];
	mov.u32 	%r3, %ntid.x;
	mov.u32 	%r4, %ctaid.x;
	mov.u32 	%r5, %tid.x;
	mad.lo.s32 	%r1, %r3, %r4, %r5;
	setp.ge.s32 	%p1, %r1, %r2;
	@%p1 bra 	$L__BB0_2;
	cvta.to.global.u64 	%rd4, %rd1;
	cvta.to.global.u64 	%rd5, %rd2;
	cvta.to.global.u64 	%rd6, %rd3;
	mul.wide.s32 	%rd7, %r1, 4;
	add.s64 	%rd8, %rd4, %rd7;
	ld.global.f32 	%f1, [%rd8];
	add.s64 	%rd9, %rd5, %rd7;
	ld.global.f32 	%f2, [%rd9];
	add.f32 	%f3, %f1, %f2;
	add.s64 	%rd10, %rd6, %rd7;
	st.global.f32 	[%rd10], %f3;
$L__BB0_2:
	ret;

}
	// .globl	_Z15vectorAddKernelIdEvPKT_S2_PS0_i
.visible .entry _Z15vectorAddKernelIdEvPKT_S2_PS0_i(
	.param .u64 .ptr .align 1 _Z15vectorAddKernelIdEvPKT_S2_PS0_i_param_0,
	.param .u64 .ptr .align 1 _Z15vectorAddKernelIdEvPKT_S2_PS0_i_param_1,
	.param .u64 .ptr .align 1 _Z15vectorAddKernelIdEvPKT_S2_PS0_i_param_2,
	.param .u32 _Z15vectorAddKernelIdEvPKT_S2_PS0_i_param_3
)
{
	.reg .pred 	%p<2>;
	.reg .b32 	%r<6>;
	.reg .b64 	%rd<11>;
	.reg .b64 	%fd<4>;

	ld.param.u64 	%rd1, [_Z15vectorAddKernelIdEvPKT_S2_PS0_i_param_0];
	ld.param.u64 	%rd2, [_Z15vectorAddKernelIdEvPKT_S2_PS0_i_param_1];
	ld.param.u64 	%rd3, [_Z15vectorAddKernelIdEvPKT_S2_PS0_i_param_2];
	ld.param.u32 	%r2, [_Z15vectorAddKernelIdEvPKT_S2_PS0_i_param_3];
	mov.u32 	%r3, %ntid.x;
	mov.u32 	%r4, %ctaid.x;
	mov.u32 	%r5, %tid.x;
	mad.lo.s32 	%r1, %r3, %r4, %r5;
	setp.ge.s32 	%p1, %r1, %r2;
	@%p1 bra 	$L__BB1_2;
	cvta.to.global.u64 	%rd4, %rd1;
	cvta.to.global.u64 	%rd5, %rd2;
	cvta.to.global.u64 	%rd6, %rd3;
	mul.wide.s32 	%rd7, %r1, 8;
	add.s64 	%rd8, %rd4, %rd7;
	ld.global.f64 	%fd1, [%rd8];
	add.s64 	%rd9, %rd5, %rd7;
	ld.global.f64 	%fd2, [%rd9];
	add.f64 	%fd3, %fd1, %fd2;
	add.s64 	%rd10, %rd6, %rd7;
	st.global.f64 	[%rd10], %fd3;
$L__BB1_2:
	ret;

}


// ===== COMPILED SASS (sm_100) =====

	.target	sm_100

	.elftype	@"ET_EXEC"


//--------------------- .note.nv.tkinfo           --------------------------
	.section	.note.nv.tkinfo,"",@"SHT_NOTE"
	.sectionflags	@"SHF_NOTE_NV_TKINFO"
	.tkinfo
        /*0018*/ 	.word	0x00000002
        /*0030*/ 	.string	""
        /*0030*/ 	.string	"ptxas"
        /*0030*/ 	.string	"Cuda compilation tools, release 13.0, V13.0.88"
        /*0030*/ 	.string	"Build cuda_13.0.r13.0/compiler.36424714_0"
        /*0030*/ 	.string	"-arch sm_100 -m 64 "



//--------------------- .note.nv.cuinfo           --------------------------
	.section	.note.nv.cuinfo,"",@"SHT_NOTE"
	.sectionflags	@"SHF_NOTE_NV_CUINFO"
        /*0018*/ 	.short	0x0002
        /*001a*/ 	.short	0x0064
        /*001c*/ 	.short	0x0082
	.zero		2


//--------------------- .nv.info                  --------------------------
	.section	.nv.info,"",@"SHT_CUDA_INFO"
	.align	4


	//----- nvinfo : EIATTR_REGCOUNT
	.align		4
        /*0000*/ 	.byte	0x04, 0x2f
        /*0002*/ 	.short	(.L_1 - .L_0)
	.align		4
.L_0:
        /*0004*/ 	.word	index@(_Z15vectorAddKernelIfEvPKT_S2_PS0_i)
        /*0008*/ 	.word	0x0000000c


	//----- nvinfo : EIATTR_FRAME_SIZE
	.align		4
.L_1:
        /*000c*/ 	.byte	0x04, 0x11
        /*000e*/ 	.short	(.L_3 - .L_2)
	.align		4
.L_2:
        /*0010*/ 	.word	index@(_Z15vectorAddKernelIfEvPKT_S2_PS0_i)
        /*0014*/ 	.word	0x00000000


	//----- nvinfo : EIATTR_REGCOUNT
	.align		4
.L_3:
        /*0018*/ 	.byte	0x04, 0x2f
        /*001a*/ 	.short	(.L_5 - .L_4)
	.align		4
.L_4:
        /*001c*/ 	.word	index@(_Z15vectorAddKernelIdEvPKT_S2_PS0_i)
        /*0020*/ 	.word	0x0000000e


	//----- nvinfo : EIATTR_FRAME_SIZE
	.align		4
.L_5:
        /*0024*/ 	.byte	0x04, 0x11
        /*0026*/ 	.short	(.L_7 - .L_6)
	.align		4
.L_6:
        /*0028*/ 	.word	index@(_Z15vectorAddKernelIdEvPKT_S2_PS0_i)
        /*002c*/ 	.word	0x00000000


	//----- nvinfo : EIATTR_MIN_STACK_SIZE
	.align		4
.L_7:
        /*0030*/ 	.byte	0x04, 0x12
        /*0032*/ 	.short	(.L_9 - .L_8)
	.align		4
.L_8:
        /*0034*/ 	.word	index@(_Z15vectorAddKernelIdEvPKT_S2_PS0_i)
        /*0038*/ 	.word	0x00000000


	//----- nvinfo : EIATTR_MIN_STACK_SIZE
	.align		4
.L_9:
        /*003c*/ 	.byte	0x04, 0x12
        /*003e*/ 	.short	(.L_11 - .L_10)
	.align		4
.L_10:
        /*0040*/ 	.word	index@(_Z15vectorAddKernelIfEvPKT_S2_PS0_i)
        /*0044*/ 	.word	0x00000000
.L_11:


//--------------------- .nv.compat                --------------------------
	.section	.nv.compat,"",@"SHT_CUDA_COMPAT_INFO"
	.align	4
        /*0000*/ 	.byte	0x02, 0x09, 0x00, 0x00, 0x02, 0x02, 0x01, 0x00, 0x02, 0x05, 0x05, 0x00, 0x03, 0x07, 0x01, 0x01
        /*0010*/ 	.byte	0x02, 0x03, 0x00, 0x00, 0x02, 0x06, 0x01, 0x00, 0x04, 0x0b, 0x08, 0x00, 0x01, 0x00, 0x00, 0x00
        /*0020*/ 	.byte	0x00, 0x00, 0x00, 0x00


//--------------------- .nv.info._Z15vectorAddKernelIdEvPKT_S2_PS0_i --------------------------
	.section	.nv.info._Z15vectorAddKernelIdEvPKT_S2_PS0_i,"",@"SHT_CUDA_INFO"
	.sectionflags	@""
	.align	4


	//----- nvinfo : EIATTR_CUDA_API_VERSION
	.align		4
        /*0000*/ 	.byte	0x04, 0x37
        /*0002*/ 	.short	(.L_13 - .L_12)
.L_12:
        /*0004*/ 	.word	0x00000082


	//----- nvinfo : EIATTR_KPARAM_INFO
	.align		4
.L_13:
        /*0008*/ 	.byte	0x04, 0x17
        /*000a*/ 	.short	(.L_15 - .L_14)
.L_14:
        /*000c*/ 	.word	0x00000000
        /*0010*/ 	.short	0x0003
        /*0012*/ 	.short	0x0018
        /*0014*/ 	.byte	0x00, 0xf0, 0x11, 0x00


	//----- nvinfo : EIATTR_KPARAM_INFO
	.align		4
.L_15:
        /*0018*/ 	.byte	0x04, 0x17
        /*001a*/ 	.short	(.L_17 - .L_16)
.L_16:
        /*001c*/ 	.word	0x00000000
        /*0020*/ 	.short	0x0002
        /*0022*/ 	.short	0x0010
        /*0024*/ 	.byte	0x00, 0xf5, 0x21, 0x00


	//----- nvinfo : EIATTR_KPARAM_INFO
	.align		4
.L_17:
        /*0028*/ 	.byte	0x04, 0x17
        /*002a*/ 	.short	(.L_19 - .L_18)
.L_18:
        /*002c*/ 	.word	0x00000000
        /*0030*/ 	.short	0x0001
        /*0032*/ 	.short	0x0008
        /*0034*/ 	.byte	0x00, 0xf5, 0x21, 0x00


	//----- nvinfo : EIATTR_KPARAM_INFO
	.align		4
.L_19:
        /*0038*/ 	.byte	0x04, 0x17
        /*003a*/ 	.short	(.L_21 - .L_20)
.L_20:
        /*003c*/ 	.word	0x00000000
        /*0040*/ 	.short	0x0000
        /*0042*/ 	.short	0x0000
        /*0044*/ 	.byte	0x00, 0xf5, 0x21, 0x00


	//----- nvinfo : EIATTR_SPARSE_MMA_MASK
	.align		4
.L_21:
        /*0048*/ 	.byte	0x03, 0x50
        /*004a*/ 	.short	0x0000


	//----- nvinfo : EIATTR_MAXREG_COUNT
	.align		4
        /*004c*/ 	.byte	0x03, 0x1b
        /*004e*/ 	.short	0x00ff


	//----- nvinfo : EIATTR_MERCURY_ISA_VERSION
	.align		4
        /*0050*/ 	.byte	0x03, 0x5f
        /*0052*/ 	.short	0x0101


	//----- nvinfo : EIATTR_VRC_CTA_INIT_COUNT
	.align		4
        /*0054*/ 	.byte	0x02, 0x4a
	.zero		1
	.zero		1


	//----- nvinfo : EIATTR_EXIT_INSTR_OFFSETS
	.align		4
        /*0058*/ 	.byte	0x04, 0x1c
        /*005a*/ 	.short	(.L_23 - .L_22)


	//   ....[0]....
.L_22:
        /*005c*/ 	.word	0x00000070


	//   ....[1]....
        /*0060*/ 	.word	0x00000130


	//----- nvinfo : EIATTR_CBANK_PARAM_SIZE
	.align		4
.L_23:
        /*0064*/ 	.byte	0x03, 0x19
        /*0066*/ 	.short	0x001c


	//----- nvinfo : EIATTR_PARAM_CBANK
	.align		4
        /*0068*/ 	.byte	0x04, 0x0a
        /*006a*/ 	.short	(.L_25 - .L_24)
	.align		4
.L_24:
        /*006c*/ 	.word	index@(.nv.constant0._Z15vectorAddKernelIdEvPKT_S2_PS0_i)
        /*0070*/ 	.short	0x0380
        /*0072*/ 	.short	0x001c


	//----- nvinfo : EIATTR_SW_WAR
	.align		4
.L_25:
        /*0074*/ 	.byte	0x04, 0x36
        /*0076*/ 	.short	(.L_27 - .L_26)
.L_26:
        /*0078*/ 	.word	0x00000008
.L_27:


//--------------------- .nv.info._Z15vectorAddKernelIfEvPKT_S2_PS0_i --------------------------
	.section	.nv.info._Z15vectorAddKernelIfEvPKT_S2_PS0_i,"",@"SHT_CUDA_INFO"
	.sectionflags	@""
	.align	4


	//----- nvinfo : EIATTR_CUDA_API_VERSION
	.align		4
        /*0000*/ 	.byte	0x04, 0x37
        /*0002*/ 	.short	(.L_29 - .L_28)
.L_28:
        /*0004*/ 	.word	0x00000082


	//----- nvinfo : EIATTR_KPARAM_INFO
	.align		4
.L_29:
        /*0008*/ 	.byte	0x04, 0x17
        /*000a*/ 	.short	(.L_31 - .L_30)
.L_30:
        /*000c*/ 	.word	0x00000000
        /*0010*/ 	.short	0x0003
        /*0012*/ 	.short	0x0018
        /*0014*/ 	.byte	0x00, 0xf0, 0x11, 0x00


	//----- nvinfo : EIATTR_KPARAM_INFO
	.align		4
.L_31:
        /*0018*/ 	.byte	0x04, 0x17
        /*001a*/ 	.short	(.L_33 - .L_32)
.L_32:
        /*001c*/ 	.word	0x00000000
        /*0020*/ 	.short	0x0002
        /*0022*/ 	.short	0x0010
        /*0024*/ 	.byte	0x00, 0xf5, 0x21, 0x00


	//----- nvinfo : EIATTR_KPARAM_INFO
	.align		4
.L_33:
        /*0028*/ 	.byte	0x04, 0x17
        /*002a*/ 	.short	(.L_35 - .L_34)
.L_34:
        /*002c*/ 	.word	0x00000000
        /*0030*/ 	.short	0x0001
        /*0032*/ 	.short	0x0008
        /*0034*/ 	.byte	0x00, 0xf5, 0x21, 0x00


	//----- nvinfo : EIATTR_KPARAM_INFO
	.align		4
.L_35:
        /*0038*/ 	.byte	0x04, 0x17
        /*003a*/ 	.short	(.L_37 - .L_36)
.L_36:
        /*003c*/ 	.word	0x00000000
        /*0040*/ 	.short	0x0000
        /*0042*/ 	.short	0x0000
        /*0044*/ 	.byte	0x00, 0xf5, 0x21, 0x00


	//----- nvinfo : EIATTR_SPARSE_MMA_MASK
	.align		4
.L_37:
        /*0048*/ 	.byte	0x03, 0x50
        /*004a*/ 	.short	0x0000


	//----- nvinfo : EIATTR_MAXREG_COUNT
	.align		4
        /*004c*/ 	.byte	0x03, 0x1b
        /*004e*/ 	.short	0x00ff


	//----- nvinfo : EIATTR_MERCURY_ISA_VERSION
	.align		4
        /*0050*/ 	.byte	0x03, 0x5f
        /*0052*/ 	.short	0x0101


	//----- nvinfo : EIATTR_VRC_CTA_INIT_COUNT
	.align		4
        /*0054*/ 	.byte	0x02, 0x4a
	.zero		1
	.zero		1


	//----- nvinfo : EIATTR_EXIT_INSTR_OFFSETS
	.align		4
        /*0058*/ 	.byte	0x04, 0x1c
        /*005a*/ 	.short	(.L_39 - .L_38)


	//   ....[0]....
.L_38:
        /*005c*/ 	.word	0x00000070


	//   ....[1]....
        /*0060*/ 	.word	0x00000130


	//----- nvinfo : EIATTR_CBANK_PARAM_SIZE
	.align		4
.L_39:
        /*0064*/ 	.byte	0x03, 0x19
        /*0066*/ 	.short	0x001c


	//----- nvinfo : EIATTR_PARAM_CBANK
	.align		4
        /*0068*/ 	.byte	0x04, 0x0a
        /*006a*/ 	.short	(.L_41 - .L_40)
	.align		4
.L_40:
        /*006c*/ 	.word	index@(.nv.constant0._Z15vectorAddKernelIfEvPKT_S2_PS0_i)
        /*0070*/ 	.short	0x0380
        /*0072*/ 	.short	0x001c


	//----- nvinfo : EIATTR_SW_WAR
	.align		4
.L_41:
        /*0074*/ 	.byte	0x04, 0x36
        /*0076*/ 	.short	(.L_43 - .L_42)
.L_42:
        /*0078*/ 	.word	0x00000008
.L_43:


//--------------------- .nv.callgraph             --------------------------
	.section	.nv.callgraph,"",@"SHT_CUDA_CALLGRAPH"
	.align	4
	.sectionentsize	8
	.align		4
        /*0000*/ 	.word	0x00000000
	.align		4
        /*0004*/ 	.word	0xffffffff
	.align		4
        /*0008*/ 	.word	0x00000000
	.align		4
        /*000c*/ 	.word	0xfffffffe
	.align		4
        /*0010*/ 	.word	0x00000000
	.align		4
        /*0014*/ 	.word	0xfffffffd
	.align		4
        /*0018*/ 	.word	0x00000000
	.align		4
        /*001c*/ 	.word	0xfffffffc


//--------------------- .text._Z15vectorAddKernelIdEvPKT_S2_PS0_i --------------------------
	.section	.text._Z15vectorAddKernelIdEvPKT_S2_PS0_i,"ax",@progbits
	.align	128
        .global         _Z15vectorAddKernelIdEvPKT_S2_PS0_i
        .type           _Z15vectorAddKernelIdEvPKT_S2_PS0_i,@function
        .size           _Z15vectorAddKernelIdEvPKT_S2_PS0_i,(.L_x_2 - _Z15vectorAddKernelIdEvPKT_S2_PS0_i)
        .other          _Z15vectorAddKernelIdEvPKT_S2_PS0_i,@"STO_CUDA_ENTRY STV_DEFAULT"
_Z15vectorAddKernelIdEvPKT_S2_PS0_i:
.text._Z15vectorAddKernelIdEvPKT_S2_PS0_i:
[----:B------:R-:W-:Y:S01]  /*0000*/  LDC R1, c[0x0][0x37c] ;  /* 0x0000df00ff017b82 */ /* 0x000fe20000000800 */
[----:B------:R-:W0:Y:S01]  /*0010*/  S2R R11, SR_CTAID.X ;  /* 0x00000000000b7919 */ /* 0x000e220000002500 */
[----:B------:R-:W0:Y:S01]  /*0020*/  LDCU UR4, c[0x0][0x360] ;  /* 0x00006c00ff0477ac */ /* 0x000e220008000800 */
[----:B------:R-:W0:Y:S01]  /*0030*/  S2R R0, SR_TID.X ;  /* 0x0000000000007919 */ /* 0x000e220000002100 */
[----:B------:R-:W1:Y:S01]  /*0040*/  LDCU UR5, c[0x0][0x398] ;  /* 0x00007300ff0577ac */ /* 0x000e620008000800 */
[----:B0-----:R-:W-:-:S05]  /*0050*/  IMAD R11, R11, UR4, R0 ;  /* 0x000000040b0b7c24 */ /* 0x001fca000f8e0200 */
[----:B-1----:R-:W-:-:S13]  /*0060*/  ISETP.GE.AND P0, PT, R11, UR5, PT ;  /* 0x000000050b007c0c */ /* 0x002fda000bf06270 */
[----:B------:R-:W-:Y:S05]  /*0070*/  @P0 EXIT ;  /* 0x000000000000094d */ /* 0x000fea0003800000 */
[----:B------:R-:W0:Y:S01]  /*0080*/  LDC.64 R2, c[0x0][0x380] ;  /* 0x0000e000ff027b82 */ /* 0x000e220000000a00 */
[----:B------:R-:W1:Y:S07]  /*0090*/  LDCU.64 UR4, c[0x0][0x358] ;  /* 0x00006b00ff0477ac */ /* 0x000e6e0008000a00 */
[----:B------:R-:W2:Y:S08]  /*00a0*/  LDC.64 R4, c[0x0][0x388] ;  /* 0x0000e200ff047b82 */ /* 0x000eb00000000a00 */
[----:B------:R-:W3:Y:S01]  /*00b0*/  LDC.64 R8, c[0x0][0x390] ;  /* 0x0000e400ff087b82 */ /* 0x000ee20000000a00 */
[----:B0-----:R-:W-:-:S06]  /*00c0*/  IMAD.WIDE R2, R11, 0x8, R2 ;  /* 0x000000080b027825 */ /* 0x001fcc00078e0202 */
[----:B-1----:R-:W4:Y:S01]  /*00d0*/  LDG.E.64 R2, desc[UR4][R2.64] ;  /* 0x0000000402027981 */ /* 0x002f22000c1e1b00 */
[----:B--2---:R-:W-:-:S06]  /*00e0*/  IMAD.WIDE R4, R11, 0x8, R4 ;  /* 0x000000080b047825 */ /* 0x004fcc00078e0204 */
[----:B------:R-:W4:Y:S01]  /*00f0*/  LDG.E.64 R4, desc[UR4][R4.64] ;  /* 0x0000000404047981 */ /* 0x000f22000c1e1b00 */
[----:B---3--:R-:W-:Y:S01]  /*0100*/  IMAD.WIDE R8, R11, 0x8, R8 ;  /* 0x000000080b087825 */ /* 0x008fe200078e0208 */
[----:B----4-:R-:W-:-:S07]  /*0110*/  DADD R6, R2, R4 ;  /* 0x0000000002067229 */ /* 0x010fce0000000004 */
[----:B------:R-:W-:Y:S01]  /*0120*/  STG.E.64 desc[UR4][R8.64], R6 ;  /* 0x0000000608007986 */ /* 0x000fe2000c101b04 */
[----:B------:R-:W-:Y:S05]  /*0130*/  EXIT ;  /* 0x000000000000794d */ /* 0x000fea0003800000 */
.L_x_0:
[----:B------:R-:W-:-:S00]  /*0140*/  BRA `(.L_x_0) ;  /* 0xfffffffc00fc7947 */ /* 0x000fc0000383ffff */
[----:B------:R-:W-:-:S00]  /*0150*/  NOP ;  /* 0x0000000000007918 */ /* 0x000fc00000000000 */
        /* <DEDUP_REMOVED lines=10> */
.L_x_2:


//--------------------- .text._Z15vectorAddKernelIfEvPKT_S2_PS0_i --------------------------
	.section	.text._Z15vectorAddKernelIfEvPKT_S2_PS0_i,"ax",@progbits
	.align	128
        .global         _Z15vectorAddKernelIfEvPKT_S2_PS0_i
        .type           _Z15vectorAddKernelIfEvPKT_S2_PS0_i,@function
        .size           _Z15vectorAddKernelIfEvPKT_S2_PS0_i,(.L_x_3 - _Z15vectorAddKernelIfEvPKT_S2_PS0_i)
        .other          _Z15vectorAddKernelIfEvPKT_S2_PS0_i,@"STO_CUDA_ENTRY STV_DEFAULT"
_Z15vectorAddKernelIfEvPKT_S2_PS0_i:
.text._Z15vectorAddKernelIfEvPKT_S2_PS0_i:
        /* <DEDUP_REMOVED lines=13> */
[----:B-1----:R-:W4:Y:S01]  /*00d0*/  LDG.E R2, desc[UR4][R2.64] ;  /* 0x0000000402027981 */ /* 0x002f22000c1e1900 */
[----:B--2---:R-:W-:-:S06]  /*00e0*/  IMAD.WIDE R4, R9, 0x4, R4 ;  /* 0x0000000409047825 */ /* 0x004fcc00078e0204 */
[----:B------:R-:W4:Y:S01]  /*00f0*/  LDG.E R5, desc[UR4][R4.64] ;  /* 0x0000000404057981 */ /* 0x000f22000c1e1900 */
[----:B---3--:R-:W-:-:S04]  /*0100*/  IMAD.WIDE R6, R9, 0x4, R6 ;  /* 0x0000000409067825 */ /* 0x008fc800078e0206 */
[----:B----4-:R-:W-:-:S05]  /*0110*/  FADD R9, R2, R5 ;  /* 0x0000000502097221 */ /* 0x010fca0000000000 */
[----:B------:R-:W-:Y:S01]  /*0120*/  STG.E desc[UR4][R6.64], R9 ;  /* 0x0000000906007986 */ /* 0x000fe2000c101904 */
[----:B------:R-:W-:Y:S05]  /*0130*/  EXIT ;  /* 0x000000000000794d */ /* 0x000fea0003800000 */
.L_x_1:
        /* <DEDUP_REMOVED lines=12> */
.L_x_3:


//--------------------- .nv.shared.reserved.0     --------------------------
	.section	.nv.shared.reserved.0,"aw",@nobits
	.weak		__nv_reservedSMEM_offset_0_alias
	.size		__nv_reservedSMEM_offset_0_alias, 0, 64
	.other		__nv_reservedSMEM_offset_0_alias,@"STO_CUDA_RESERVED_SHARED STV_DEFAULT"
__nv_reservedSMEM_offset_0_alias:
	.zero		0
	.zero		64


//--------------------- .nv.constant0._Z15vectorAddKernelIdEvPKT_S2_PS0_i --------------------------
	.section	.nv.constant0._Z15vectorAddKernelIdEvPKT_S2_PS0_i,"a",@progbits
	.sectionflags	@""
	.align	4
.nv.constant0._Z15vectorAddKernelIdEvPKT_S2_PS0_i:
	.zero		924


//--------------------- .nv.constant0._Z15vectorAddKernelIfEvPKT_S2_PS0_i --------------------------
	.section	.nv.constant0._Z15vectorAddKernelIfEvPKT_S2_PS0_i,"a",@progbits
	.sectionflags	@""
	.align	4
.nv.constant0._Z15vectorAddKernelIfEvPKT_S2_PS0_i:
	.zero		924


//--------------------- SYMBOLS --------------------------

	.type		.nv.reservedSmem.offset0,@object
	.size		.nv.reservedSmem.offset0,0x4
